//
// Generated by NVIDIA NVVM Compiler
//
// Compiler Build ID: CL-36424714
// Cuda compilation tools, release 13.0, V13.0.88
// Based on NVVM 20.0.0
//

.version 9.0
.target sm_100
.address_size 64

	// .globl	_Z42bcsr_spmv_kernel_column_by_column_templatePKiS0_PKdS2_Pd
.extern .shared .align 16 .b8 partial_sums[];

.visible .entry _Z42bcsr_spmv_kernel_column_by_column_templatePKiS0_PKdS2_Pd(
	.param .u64 .ptr .align 1 _Z42bcsr_spmv_kernel_column_by_column_templatePKiS0_PKdS2_Pd_param_0,
	.param .u64 .ptr .align 1 _Z42bcsr_spmv_kernel_column_by_column_templatePKiS0_PKdS2_Pd_param_1,
	.param .u64 .ptr .align 1 _Z42bcsr_spmv_kernel_column_by_column_templatePKiS0_PKdS2_Pd_param_2,
	.param .u64 .ptr .align 1 _Z42bcsr_spmv_kernel_column_by_column_templatePKiS0_PKdS2_Pd_param_3,
	.param .u64 .ptr .align 1 _Z42bcsr_spmv_kernel_column_by_column_templatePKiS0_PKdS2_Pd_param_4
)
{
	.reg .pred 	%p<14>;
	.reg .b16 	%rs<10>;
	.reg .b32 	%r<144>;
	.reg .b64 	%rd<57>;
	.reg .b64 	%fd<46>;

	ld.param.u64 	%rd5, [_Z42bcsr_spmv_kernel_column_by_column_templatePKiS0_PKdS2_Pd_param_0];
	ld.param.u64 	%rd6, [_Z42bcsr_spmv_kernel_column_by_column_templatePKiS0_PKdS2_Pd_param_1];
	ld.param.u64 	%rd7, [_Z42bcsr_spmv_kernel_column_by_column_templatePKiS0_PKdS2_Pd_param_2];
	ld.param.u64 	%rd8, [_Z42bcsr_spmv_kernel_column_by_column_templatePKiS0_PKdS2_Pd_param_3];
	ld.param.u64 	%rd4, [_Z42bcsr_spmv_kernel_column_by_column_templatePKiS0_PKdS2_Pd_param_4];
	cvta.to.global.u64 	%rd1, %rd8;
	cvta.to.global.u64 	%rd2, %rd5;
	cvta.to.global.u64 	%rd3, %rd7;
	cvta.to.global.u64 	%rd9, %rd6;
	mov.u32 	%r21, %ctaid.x;
	mov.u32 	%r22, %ntid.x;
	mov.u32 	%r1, %tid.x;
	mad.lo.s32 	%r23, %r21, %r22, %r1;
	shr.s32 	%r24, %r23, 31;
	shr.u32 	%r25, %r24, 27;
	add.s32 	%r26, %r23, %r25;
	and.b32  	%r27, %r26, -32;
	sub.s32 	%r2, %r23, %r27;
	shr.s32 	%r3, %r26, 5;
	mul.wide.s32 	%rd10, %r3, 4;
	add.s64 	%rd11, %rd9, %rd10;
	ld.global.nc.u32 	%r28, [%rd11];
	ld.global.nc.u32 	%r29, [%rd11+4];
	shl.b32 	%r4, %r28, 3;
	cvt.u16.u32 	%rs1, %r2;
	cvt.s8.s32 	%rs2, %r2;
	shr.u16 	%rs3, %rs2, 12;
	and.b16  	%rs4, %rs3, 7;
	add.s16 	%rs5, %rs1, %rs4;
	cvt.s16.s8 	%rs6, %rs5;
	shr.s16 	%rs7, %rs6, 3;
	cvt.s32.s16 	%r5, %rs7;
	add.s32 	%r142, %r4, %r5;
	and.b16  	%rs8, %rs5, 248;
	sub.s16 	%rs9, %rs1, %rs8;
	cvt.u32.u16 	%r30, %rs9;
	cvt.s32.s8 	%r7, %r30;
	shl.b32 	%r8, %r29, 3;
	setp.ge.s32 	%p1, %r142, %r8;
	mov.f64 	%fd45, 0d0000000000000000;
	@%p1 bra 	$L__BB0_9;
	add.s32 	%r31, %r142, 4;
	max.s32 	%r32, %r8, %r31;
	not.b32 	%r33, %r5;
	add.s32 	%r9, %r32, %r33;
	sub.s32 	%r34, %r9, %r4;
	shr.u32 	%r35, %r34, 2;
	add.s32 	%r10, %r35, 1;
	setp.lt.u32 	%p2, %r34, 12;
	mov.f64 	%fd45, 0d0000000000000000;
	@%p2 bra 	$L__BB0_4;
	and.b32  	%r36, %r10, 2147483644;
	neg.s32 	%r140, %r36;
	mov.f64 	%fd45, 0d0000000000000000;
$L__BB0_3:
	.pragma "nounroll";
	shr.s32 	%r37, %r142, 31;
	shr.u32 	%r38, %r37, 29;
	add.s32 	%r39, %r142, %r38;
	and.b32  	%r40, %r39, -8;
	sub.s32 	%r41, %r142, %r40;
	shr.s32 	%r42, %r39, 3;
	shl.b32 	%r43, %r42, 6;
	shl.b32 	%r44, %r41, 3;
	add.s32 	%r45, %r44, %r7;
	add.s32 	%r46, %r45, %r43;
	mul.wide.s32 	%rd12, %r46, 8;
	add.s64 	%rd13, %rd3, %rd12;
	ld.global.nc.f64 	%fd14, [%rd13];
	mul.wide.s32 	%rd14, %r42, 4;
	add.s64 	%rd15, %rd2, %rd14;
	ld.global.nc.u32 	%r47, [%rd15];
	shl.b32 	%r48, %r47, 3;
	add.s32 	%r49, %r48, %r41;
	mul.wide.s32 	%rd16, %r49, 8;
	add.s64 	%rd17, %rd1, %rd16;
	ld.global.nc.f64 	%fd15, [%rd17];
	fma.rn.f64 	%fd16, %fd14, %fd15, %fd45;
	add.s32 	%r50, %r142, 4;
	shr.s32 	%r51, %r50, 31;
	shr.u32 	%r52, %r51, 29;
	add.s32 	%r53, %r50, %r52;
	and.b32  	%r54, %r53, -8;
	sub.s32 	%r55, %r50, %r54;
	shr.s32 	%r56, %r53, 3;
	shl.b32 	%r57, %r56, 6;
	shl.b32 	%r58, %r55, 3;
	add.s32 	%r59, %r58, %r7;
	add.s32 	%r60, %r59, %r57;
	mul.wide.s32 	%rd18, %r60, 8;
	add.s64 	%rd19, %rd3, %rd18;
	ld.global.nc.f64 	%fd17, [%rd19];
	mul.wide.s32 	%rd20, %r56, 4;
	add.s64 	%rd21, %rd2, %rd20;
	ld.global.nc.u32 	%r61, [%rd21];
	shl.b32 	%r62, %r61, 3;
	add.s32 	%r63, %r62, %r55;
	mul.wide.s32 	%rd22, %r63, 8;
	add.s64 	%rd23, %rd1, %rd22;
	ld.global.nc.f64 	%fd18, [%rd23];
	fma.rn.f64 	%fd19, %fd17, %fd18, %fd16;
	add.s32 	%r64, %r142, 8;
	shr.s32 	%r65, %r64, 31;
	shr.u32 	%r66, %r65, 29;
	add.s32 	%r67, %r64, %r66;
	and.b32  	%r68, %r67, -8;
	sub.s32 	%r69, %r64, %r68;
	shr.s32 	%r70, %r67, 3;
	shl.b32 	%r71, %r70, 6;
	shl.b32 	%r72, %r69, 3;
	add.s32 	%r73, %r72, %r7;
	add.s32 	%r74, %r73, %r71;
	mul.wide.s32 	%rd24, %r74, 8;
	add.s64 	%rd25, %rd3, %rd24;
	ld.global.nc.f64 	%fd20, [%rd25];
	mul.wide.s32 	%rd26, %r70, 4;
	add.s64 	%rd27, %rd2, %rd26;
	ld.global.nc.u32 	%r75, [%rd27];
	shl.b32 	%r76, %r75, 3;
	add.s32 	%r77, %r76, %r69;
	mul.wide.s32 	%rd28, %r77, 8;
	add.s64 	%rd29, %rd1, %rd28;
	ld.global.nc.f64 	%fd21, [%rd29];
	fma.rn.f64 	%fd22, %fd20, %fd21, %fd19;
	add.s32 	%r78, %r142, 12;
	shr.s32 	%r79, %r78, 31;
	shr.u32 	%r80, %r79, 29;
	add.s32 	%r81, %r78, %r80;
	and.b32  	%r82, %r81, -8;
	sub.s32 	%r83, %r78, %r82;
	shr.s32 	%r84, %r81, 3;
	shl.b32 	%r85, %r84, 6;
	shl.b32 	%r86, %r83, 3;
	add.s32 	%r87, %r86, %r7;
	add.s32 	%r88, %r87, %r85;
	mul.wide.s32 	%rd30, %r88, 8;
	add.s64 	%rd31, %rd3, %rd30;
	ld.global.nc.f64 	%fd23, [%rd31];
	mul.wide.s32 	%rd32, %r84, 4;
	add.s64 	%rd33, %rd2, %rd32;
	ld.global.nc.u32 	%r89, [%rd33];
	shl.b32 	%r90, %r89, 3;
	add.s32 	%r91, %r90, %r83;
	mul.wide.s32 	%rd34, %r91, 8;
	add.s64 	%rd35, %rd1, %rd34;
	ld.global.nc.f64 	%fd24, [%rd35];
	fma.rn.f64 	%fd45, %fd23, %fd24, %fd22;
	add.s32 	%r142, %r142, 16;
	add.s32 	%r140, %r140, 4;
	setp.ne.s32 	%p3, %r140, 0;
	@%p3 bra 	$L__BB0_3;
$L__BB0_4:
	and.b32  	%r92, %r10, 3;
	setp.eq.s32 	%p4, %r92, 0;
	@%p4 bra 	$L__BB0_9;
	setp.eq.s32 	%p5, %r92, 1;
	@%p5 bra 	$L__BB0_7;
	shr.s32 	%r93, %r142, 31;
	shr.u32 	%r94, %r93, 29;
	add.s32 	%r95, %r142, %r94;
	and.b32  	%r96, %r95, -8;
	sub.s32 	%r97, %r142, %r96;
	shr.s32 	%r98, %r95, 3;
	shl.b32 	%r99, %r98, 6;
	shl.b32 	%r100, %r97, 3;
	add.s32 	%r101, %r100, %r7;
	add.s32 	%r102, %r101, %r99;
	mul.wide.s32 	%rd36, %r102, 8;
	add.s64 	%rd37, %rd3, %rd36;
	ld.global.nc.f64 	%fd26, [%rd37];
	mul.wide.s32 	%rd38, %r98, 4;
	add.s64 	%rd39, %rd2, %rd38;
	ld.global.nc.u32 	%r103, [%rd39];
	shl.b32 	%r104, %r103, 3;
	add.s32 	%r105, %r104, %r97;
	mul.wide.s32 	%rd40, %r105, 8;
	add.s64 	%rd41, %rd1, %rd40;
	ld.global.nc.f64 	%fd27, [%rd41];
	fma.rn.f64 	%fd28, %fd26, %fd27, %fd45;
	add.s32 	%r106, %r142, 4;
	shr.s32 	%r107, %r106, 31;
	shr.u32 	%r108, %r107, 29;
	add.s32 	%r109, %r106, %r108;
	and.b32  	%r110, %r109, -8;
	sub.s32 	%r111, %r106, %r110;
	shr.s32 	%r112, %r109, 3;
	shl.b32 	%r113, %r112, 6;
	shl.b32 	%r114, %r111, 3;
	add.s32 	%r115, %r114, %r7;
	add.s32 	%r116, %r115, %r113;
	mul.wide.s32 	%rd42, %r116, 8;
	add.s64 	%rd43, %rd3, %rd42;
	ld.global.nc.f64 	%fd29, [%rd43];
	mul.wide.s32 	%rd44, %r112, 4;
	add.s64 	%rd45, %rd2, %rd44;
	ld.global.nc.u32 	%r117, [%rd45];
	shl.b32 	%r118, %r117, 3;
	add.s32 	%r119, %r118, %r111;
	mul.wide.s32 	%rd46, %r119, 8;
	add.s64 	%rd47, %rd1, %rd46;
	ld.global.nc.f64 	%fd30, [%rd47];
	fma.rn.f64 	%fd45, %fd29, %fd30, %fd28;
	add.s32 	%r142, %r142, 8;
$L__BB0_7:
	and.b32  	%r120, %r9, 4;
	setp.ne.s32 	%p6, %r120, 0;
	@%p6 bra 	$L__BB0_9;
	shr.s32 	%r121, %r142, 31;
	shr.u32 	%r122, %r121, 29;
	add.s32 	%r123, %r142, %r122;
	and.b32  	%r124, %r123, -8;
	sub.s32 	%r125, %r142, %r124;
	shr.s32 	%r126, %r123, 3;
	shl.b32 	%r127, %r126, 6;
	shl.b32 	%r128, %r125, 3;
	add.s32 	%r129, %r128, %r7;
	add.s32 	%r130, %r129, %r127;
	mul.wide.s32 	%rd48, %r130, 8;
	add.s64 	%rd49, %rd3, %rd48;
	ld.global.nc.f64 	%fd31, [%rd49];
	mul.wide.s32 	%rd50, %r126, 4;
	add.s64 	%rd51, %rd2, %rd50;
	ld.global.nc.u32 	%r131, [%rd51];
	shl.b32 	%r132, %r131, 3;
	add.s32 	%r133, %r132, %r125;
	mul.wide.s32 	%rd52, %r133, 8;
	add.s64 	%rd53, %rd1, %rd52;
	ld.global.nc.f64 	%fd32, [%rd53];
	fma.rn.f64 	%fd45, %fd31, %fd32, %fd45;
$L__BB0_9:
	shl.b32 	%r135, %r1, 3;
	mov.u32 	%r136, partial_sums;
	add.s32 	%r20, %r136, %r135;
	st.shared.f64 	[%r20], %fd45;
	bar.sync 	0;
	setp.gt.s32 	%p7, %r2, 15;
	setp.gt.u32 	%p8, %r1, 15;
	or.pred  	%p9, %p7, %p8;
	@%p9 bra 	$L__BB0_11;
	ld.shared.f64 	%fd33, [%r20+128];
	ld.shared.f64 	%fd34, [%r20];
	add.f64 	%fd35, %fd33, %fd34;
	st.shared.f64 	[%r20], %fd35;
$L__BB0_11:
	bar.sync 	0;
	setp.gt.s32 	%p10, %r2, 7;
	setp.gt.u32 	%p11, %r1, 23;
	or.pred  	%p12, %p10, %p11;
	@%p12 bra 	$L__BB0_13;
	ld.shared.f64 	%fd36, [%r20+64];
	ld.shared.f64 	%fd37, [%r20];
	add.f64 	%fd38, %fd36, %fd37;
	st.shared.f64 	[%r20], %fd38;
$L__BB0_13:
	setp.gt.s32 	%p13, %r2, 7;
	@%p13 bra 	$L__BB0_15;
	ld.shared.f64 	%fd39, [%r20];
	shl.b32 	%r138, %r3, 3;
	add.s32 	%r139, %r138, %r2;
	cvta.to.global.u64 	%rd54, %rd4;
	mul.wide.s32 	%rd55, %r139, 8;
	add.s64 	%rd56, %rd54, %rd55;
	st.global.f64 	[%rd56], %fd39;
$L__BB0_15:
	ret;

}


// ===== COMPILED SASS (sm_100) =====

	.target	sm_100

	.elftype	@"ET_EXEC"


//--------------------- .note.nv.tkinfo           --------------------------
	.section	.note.nv.tkinfo,"",@"SHT_NOTE"
	.sectionflags	@"SHF_NOTE_NV_TKINFO"
	.tkinfo
        /*0018*/ 	.word	0x00000002
        /*0030*/ 	.string	""
        /*0030*/ 	.string	"ptxas"
        /*0030*/ 	.string	"Cuda compilation tools, release 13.0, V13.0.88"
        /*0030*/ 	.string	"Build cuda_13.0.r13.0/compiler.36424714_0"
        /*0030*/ 	.string	"-arch sm_100 -m 64 "



//--------------------- .note.nv.cuinfo           --------------------------
	.section	.note.nv.cuinfo,"",@"SHT_NOTE"
	.sectionflags	@"SHF_NOTE_NV_CUINFO"
        /*0018*/ 	.short	0x0002
        /*001a*/ 	.short	0x0064
        /*001c*/ 	.short	0x0082
	.zero		2


//--------------------- .nv.info                  --------------------------
	.section	.nv.info,"",@"SHT_CUDA_INFO"
	.align	4


	//----- nvinfo : EIATTR_REGCOUNT
	.align		4
        /*0000*/ 	.byte	0x04, 0x2f
        /*0002*/ 	.short	(.L_1 - .L_0)
	.align		4
.L_0:
        /*0004*/ 	.word	index@(_Z42bcsr_spmv_kernel_column_by_column_templatePKiS0_PKdS2_Pd)
        /*0008*/ 	.word	0x00000020


	//----- nvinfo : EIATTR_FRAME_SIZE
	.align		4
.L_1:
        /*000c*/ 	.byte	0x04, 0x11
        /*000e*/ 	.short	(.L_3 - .L_2)
	.align		4
.L_2:
        /*0010*/ 	.word	index@(_Z42bcsr_spmv_kernel_column_by_column_templatePKiS0_PKdS2_Pd)
        /*0014*/ 	.word	0x00000000


	//----- nvinfo : EIATTR_MIN_STACK_SIZE
	.align		4
.L_3:
        /*0018*/ 	.byte	0x04, 0x12
        /*001a*/ 	.short	(.L_5 - .L_4)
	.align		4
.L_4:
        /*001c*/ 	.word	index@(_Z42bcsr_spmv_kernel_column_by_column_templatePKiS0_PKdS2_Pd)
        /*0020*/ 	.word	0x00000000
.L_5:


//--------------------- .nv.compat                --------------------------
	.section	.nv.compat,"",@"SHT_CUDA_COMPAT_INFO"
	.align	4
        /*0000*/ 	.byte	0x02, 0x09, 0x00, 0x00, 0x02, 0x02, 0x01, 0x00, 0x02, 0x05, 0x05, 0x00, 0x03, 0x07, 0x01, 0x01
        /*0010*/ 	.byte	0x02, 0x03, 0x00, 0x00, 0x02, 0x06, 0x01, 0x00, 0x04, 0x0b, 0x08, 0x00, 0x01, 0x00, 0x00, 0x00
        /*0020*/ 	.byte	0x00, 0x00, 0x00, 0x00


//--------------------- .nv.info._Z42bcsr_spmv_kernel_column_by_column_templatePKiS0_PKdS2_Pd --------------------------
	.section	.nv.info._Z42bcsr_spmv_kernel_column_by_column_templatePKiS0_PKdS2_Pd,"",@"SHT_CUDA_INFO"
	.sectionflags	@""
	.align	4


	//----- nvinfo : EIATTR_CUDA_API_VERSION
	.align		4
        /*0000*/ 	.byte	0x04, 0x37
        /*0002*/ 	.short	(.L_7 - .L_6)
.L_6:
        /*0004*/ 	.word	0x00000082


	//----- nvinfo : EIATTR_KPARAM_INFO
	.align		4
.L_7:
        /*0008*/ 	.byte	0x04, 0x17
        /*000a*/ 	.short	(.L_9 - .L_8)
.L_8:
        /*000c*/ 	.word	0x00000000
        /*0010*/ 	.short	0x0004
        /*0012*/ 	.short	0x0020
        /*0014*/ 	.byte	0x00, 0xf5, 0x21, 0x00


	//----- nvinfo : EIATTR_KPARAM_INFO
	.align		4
.L_9:
        /*0018*/ 	.byte	0x04, 0x17
        /*001a*/ 	.short	(.L_11 - .L_10)
.L_10:
        /*001c*/ 	.word	0x00000000
        /*0020*/ 	.short	0x0003
        /*0022*/ 	.short	0x0018
        /*0024*/ 	.byte	0x00, 0xf5, 0x21, 0x00


	//----- nvinfo : EIATTR_KPARAM_INFO
	.align		4
.L_11:
        /*0028*/ 	.byte	0x04, 0x17
        /*002a*/ 	.short	(.L_13 - .L_12)
.L_12:
        /*002c*/ 	.word	0x00000000
        /*0030*/ 	.short	0x0002
        /*0032*/ 	.short	0x0010
        /*0034*/ 	.byte	0x00, 0xf5, 0x21, 0x00


	//----- nvinfo : EIATTR_KPARAM_INFO
	.align		4
.L_13:
        /*0038*/ 	.byte	0x04, 0x17
        /*003a*/ 	.short	(.L_15 - .L_14)
.L_14:
        /*003c*/ 	.word	0x00000000
        /*0040*/ 	.short	0x0001
        /*0042*/ 	.short	0x0008
        /*0044*/ 	.byte	0x00, 0xf5, 0x21, 0x00


	//----- nvinfo : EIATTR_KPARAM_INFO
	.align		4
.L_15:
        /*0048*/ 	.byte	0x04, 0x17
        /*004a*/ 	.short	(.L_17 - .L_16)
.L_16:
        /*004c*/ 	.word	0x00000000
        /*0050*/ 	.short	0x0000
        /*0052*/ 	.short	0x0000
        /*0054*/ 	.byte	0x00, 0xf5, 0x21, 0x00


	//----- nvinfo : EIATTR_SPARSE_MMA_MASK
	.align		4
.L_17:
        /*0058*/ 	.byte	0x03, 0x50
        /*005a*/ 	.short	0x0000


	//----- nvinfo : EIATTR_MAXREG_COUNT
	.align		4
        /*005c*/ 	.byte	0x03, 0x1b
        /*005e*/ 	.short	0x00ff


	//----- nvinfo : EIATTR_NUM_BARRIERS
	.align		4
        /*0060*/ 	.byte	0x02, 0x4c
        /*0062*/ 	.byte	0x01
	.zero		1


	//----- nvinfo : EIATTR_MERCURY_ISA_VERSION
	.align		4
        /*0064*/ 	.byte	0x03, 0x5f
        /*0066*/ 	.short	0x0101


	//----- nvinfo : EIATTR_VRC_CTA_INIT_COUNT
	.align		4
        /*0068*/ 	.byte	0x02, 0x4a
	.zero		1
	.zero		1


	//----- nvinfo : EIATTR_EXIT_INSTR_OFFSETS
	.align		4
        /*006c*/ 	.byte	0x04, 0x1c
        /*006e*/ 	.short	(.L_19 - .L_18)


	//   ....[0]....
.L_18:
        /*0070*/ 	.word	0x00000c80


	//   ....[1]....
        /*0074*/ 	.word	0x00000ce0


	//----- nvinfo : EIATTR_CRS_STACK_SIZE
	.align		4
.L_19:
        /*0078*/ 	.byte	0x04, 0x1e
        /*007a*/ 	.short	(.L_21 - .L_20)
.L_20:
        /*007c*/ 	.word	0x00000000


	//----- nvinfo : EIATTR_CBANK_PARAM_SIZE
	.align		4
.L_21:
        /*0080*/ 	.byte	0x03, 0x19
        /*0082*/ 	.short	0x0028


	//----- nvinfo : EIATTR_PARAM_CBANK
	.align		4
        /*0084*/ 	.byte	0x04, 0x0a
        /*0086*/ 	.short	(.L_23 - .L_22)
	.align		4
.L_22:
        /*0088*/ 	.word	index@(.nv.constant0._Z42bcsr_spmv_kernel_column_by_column_templatePKiS0_PKdS2_Pd)
        /*008c*/ 	.short	0x0380
        /*008e*/ 	.short	0x0028


	//----- nvinfo : EIATTR_SW_WAR
	.align		4
.L_23:
        /*0090*/ 	.byte	0x04, 0x36
        /*0092*/ 	.short	(.L_25 - .L_24)
.L_24:
        /*0094*/ 	.word	0x00000008
.L_25:


//--------------------- .nv.callgraph             --------------------------
	.section	.nv.callgraph,"",@"SHT_CUDA_CALLGRAPH"
	.align	4
	.sectionentsize	8
	.align		4
        /*0000*/ 	.word	0x00000000
	.align		4
        /*0004*/ 	.word	0xffffffff
	.align		4
        /*0008*/ 	.word	0x00000000
	.align		4
        /*000c*/ 	.word	0xfffffffe
	.align		4
        /*0010*/ 	.word	0x00000000
	.align		4
        /*0014*/ 	.word	0xfffffffd
	.align		4
        /*0018*/ 	.word	0x00000000
	.align		4
        /*001c*/ 	.word	0xfffffffc


//--------------------- .text._Z42bcsr_spmv_kernel_column_by_column_templatePKiS0_PKdS2_Pd --------------------------
	.section	.text._Z42bcsr_spmv_kernel_column_by_column_templatePKiS0_PKdS2_Pd,"ax",@progbits
	.align	128
        .global         _Z42bcsr_spmv_kernel_column_by_column_templatePKiS0_PKdS2_Pd
        .type           _Z42bcsr_spmv_kernel_column_by_column_templatePKiS0_PKdS2_Pd,@function
        .size           _Z42bcsr_spmv_kernel_column_by_column_templatePKiS0_PKdS2_Pd,(.L_x_8 - _Z42bcsr_spmv_kernel_column_by_column_templatePKiS0_PKdS2_Pd)
        .other          _Z42bcsr_spmv_kernel_column_by_column_templatePKiS0_PKdS2_Pd,@"STO_CUDA_ENTRY STV_DEFAULT"
_Z42bcsr_spmv_kernel_column_by_column_templatePKiS0_PKdS2_Pd:
.text._Z42bcsr_spmv_kernel_column_by_column_templatePKiS0_PKdS2_Pd:
[----:B------:R-:W-:Y:S01]  /*0000*/  LDC R1, c[0x0][0x37c] ;  /* 0x0000df00ff017b82 */ /* 0x000fe20000000800 */
[----:B------:R-:W0:Y:S07]  /*0010*/  S2R R0, SR_TID.X ;  /* 0x0000000000007919 */ /* 0x000e2e0000002100 */
[----:B------:R-:W0:Y:S01]  /*0020*/  S2UR UR4, SR_CTAID.X ;  /* 0x00000000000479c3 */ /* 0x000e220000002500 */
[----:B------:R-:W1:Y:S07]  /*0030*/  LDCU.64 UR6, c[0x0][0x358] ;  /* 0x00006b00ff0677ac */ /* 0x000e6e0008000a00 */
[----:B------:R-:W0:Y:S08]  /*0040*/  LDC R3, c[0x0][0x360] ;  /* 0x0000d800ff037b82 */ /* 0x000e300000000800 */
[----:B------:R-:W2:Y:S01]  /*0050*/  LDC.64 R4, c[0x0][0x388] ;  /* 0x0000e200ff047b82 */ /* 0x000ea20000000a00 */
[----:B0-----:R-:W-:-:S05]  /*0060*/  IMAD R3, R3, UR4, R0 ;  /* 0x0000000403037c24 */ /* 0x001fca000f8e0200 */
[----:B------:R-:W-:-:S04]  /*0070*/  SHF.R.S32.HI R2, RZ, 0x1f, R3 ;  /* 0x0000001fff027819 */ /* 0x000fc80000011403 */
[----:B------:R-:W-:-:S04]  /*0080*/  LEA.HI R6, R2, R3, RZ, 0x5 ;  /* 0x0000000302067211 */ /* 0x000fc800078f28ff */
[----:B------:R-:W-:-:S05]  /*0090*/  SHF.R.S32.HI R2, RZ, 0x5, R6 ;  /* 0x00000005ff027819 */ /* 0x000fca0000011406 */
[----:B--2---:R-:W-:-:S05]  /*00a0*/  IMAD.WIDE R4, R2, 0x4, R4 ;  /* 0x0000000402047825 */ /* 0x004fca00078e0204 */
[----:B-1----:R-:W2:Y:S04]  /*00b0*/  LDG.E.CONSTANT R8, desc[UR6][R4.64+0x4] ;  /* 0x0000040604087981 */ /* 0x002ea8000c1e9900 */
[----:B------:R2:W3:Y:S01]  /*00c0*/  LDG.E.CONSTANT R7, desc[UR6][R4.64] ;  /* 0x0000000604077981 */ /* 0x0004e2000c1e9900 */
[----:B------:R-:W-:Y:S01]  /*00d0*/  LOP3.LUT R6, R6, 0xffffffe0, RZ, 0xc0, !PT ;  /* 0xffffffe006067812 */ /* 0x000fe200078ec0ff */
[----:B------:R-:W-:Y:S01]  /*00e0*/  BSSY.RECONVERGENT B0, `(.L_x_0) ;  /* 0x00000a5000007945 */ /* 0x000fe20003800200 */
[----:B------:R-:W-:-:S03]  /*00f0*/  CS2R R14, SRZ ;  /* 0x00000000000e7805 */ /* 0x000fc6000001ff00 */
[----:B------:R-:W-:-:S05]  /*0100*/  IMAD.IADD R3, R3, 0x1, -R6 ;  /* 0x0000000103037824 */ /* 0x000fca00078e0a06 */
[----:B------:R-:W-:-:S04]  /*0110*/  PRMT R6, R3, 0x8880, RZ ;  /* 0x0000888003067816 */ /* 0x000fc800000000ff */
[----:B------:R-:W-:-:S04]  /*0120*/  PRMT R6, R6, 0x7710, RZ ;  /* 0x0000771006067816 */ /* 0x000fc800000000ff */
[----:B------:R-:W-:-:S04]  /*0130*/  SHF.R.U32.HI R6, RZ, 0xc, R6 ;  /* 0x0000000cff067819 */ /* 0x000fc80000011606 */
[----:B------:R-:W-:-:S05]  /*0140*/  LOP3.LUT R6, R6, 0x7, RZ, 0xc0, !PT ;  /* 0x0000000706067812 */ /* 0x000fca00078ec0ff */
[----:B------:R-:W-:-:S05]  /*0150*/  IMAD.IADD R6, R3, 0x1, R6 ;  /* 0x0000000103067824 */ /* 0x000fca00078e0206 */
[----:B------:R-:W-:-:S04]  /*0160*/  PRMT R9, R6, 0x8880, RZ ;  /* 0x0000888006097816 */ /* 0x000fc800000000ff */
[----:B------:R-:W-:-:S04]  /*0170*/  SHF.R.S32.HI R9, RZ, 0x3, R9 ;  /* 0x00000003ff097819 */ /* 0x000fc80000011409 */
[----:B------:R-:W-:Y:S01]  /*0180*/  PRMT R10, R9, 0x9910, RZ ;  /* 0x00009910090a7816 */ /* 0x000fe200000000ff */
[----:B--2---:R-:W-:-:S04]  /*0190*/  IMAD.SHL.U32 R5, R8, 0x8, RZ ;  /* 0x0000000808057824 */ /* 0x004fc800078e00ff */
[----:B---3--:R-:W-:-:S05]  /*01a0*/  IMAD R4, R7, 0x8, R10 ;  /* 0x0000000807047824 */ /* 0x008fca00078e020a */
[----:B------:R-:W-:-:S13]  /*01b0*/  ISETP.GE.AND P0, PT, R4, R5, PT ;  /* 0x000000050400720c */ /* 0x000fda0003f06270 */
[----:B------:R-:W-:Y:S05]  /*01c0*/  @P0 BRA `(.L_x_1) ;  /* 0x0000000800580947 */ /* 0x000fea0003800000 */
[----:B------:R-:W-:Y:S01]  /*01d0*/  LOP3.LUT R6, R6, 0xf8, RZ, 0xc0, !PT ;  /* 0x000000f806067812 */ /* 0x000fe200078ec0ff */
[----:B------:R-:W-:Y:S01]  /*01e0*/  BSSY.RECONVERGENT B1, `(.L_x_2) ;  /* 0x0000058000017945 */ /* 0x000fe20003800200 */
[----:B------:R-:W-:Y:S02]  /*01f0*/  LOP3.LUT R10, RZ, R10, RZ, 0x33, !PT ;  /* 0x0000000aff0a7212 */ /* 0x000fe400078e33ff */
[----:B------:R-:W-:Y:S02]  /*0200*/  CS2R R14, SRZ ;  /* 0x00000000000e7805 */ /* 0x000fe4000001ff00 */
[----:B------:R-:W-:Y:S01]  /*0210*/  VIADDMNMX R5, R4, 0x4, R5, !PT ;  /* 0x0000000404057846 */ /* 0x000fe20007800105 */
[----:B------:R-:W-:-:S04]  /*0220*/  IMAD.MOV R8, RZ, RZ, -R6 ;  /* 0x000000ffff087224 */ /* 0x000fc800078e0a06 */
[----:B------:R-:W-:Y:S01]  /*0230*/  IMAD.IADD R6, R5, 0x1, R10 ;  /* 0x0000000105067824 */ /* 0x000fe200078e020a */
[----:B------:R-:W-:-:S03]  /*0240*/  PRMT R8, R8, 0x7710, RZ ;  /* 0x0000771008087816 */ /* 0x000fc600000000ff */
[----:B------:R-:W-:Y:S02]  /*0250*/  IMAD R7, R7, -0x8, R6 ;  /* 0xfffffff807077824 */ /* 0x000fe400078e0206 */
[----:B------:R-:W-:-:S03]  /*0260*/  IMAD.IADD R5, R3, 0x1, R8 ;  /* 0x0000000103057824 */ /* 0x000fc600078e0208 */
[C---:B------:R-:W-:Y:S02]  /*0270*/  ISETP.GE.U32.AND P1, PT, R7.reuse, 0xc, PT ;  /* 0x0000000c0700780c */ /* 0x040fe40003f26070 */
[----:B------:R-:W-:Y:S02]  /*0280*/  LEA.HI R16, R7, 0x1, RZ, 0x1e ;  /* 0x0000000107107811 */ /* 0x000fe400078ff0ff */
[----:B------:R-:W-:Y:S02]  /*0290*/  LOP3.LUT R5, R5, 0xffff, RZ, 0xc0, !PT ;  /* 0x0000ffff05057812 */ /* 0x000fe400078ec0ff */
[----:B------:R-:W-:Y:S02]  /*02a0*/  LOP3.LUT P0, R7, R16, 0x3, RZ, 0xc0, !PT ;  /* 0x0000000310077812 */ /* 0x000fe4000780c0ff */
[----:B------:R-:W-:-:S05]  /*02b0*/  PRMT R22, R5, 0x8880, RZ ;  /* 0x0000888005167816 */ /* 0x000fca00000000ff */
[----:B------:R-:W-:Y:S06]  /*02c0*/  @!P1 BRA `(.L_x_3) ;  /* 0x0000000400249947 */ /* 0x000fec0003800000 */
[----:B------:R-:W0:Y:S01]  /*02d0*/  LDC.64 R8, c[0x0][0x380] ;  /* 0x0000e000ff087b82 */ /* 0x000e220000000a00 */
[----:B------:R-:W-:Y:S02]  /*02e0*/  LOP3.LUT R5, R16, 0x7ffffffc, RZ, 0xc0, !PT ;  /* 0x7ffffffc10057812 */ /* 0x000fe400078ec0ff */
[----:B------:R-:W-:-:S03]  /*02f0*/  CS2R R14, SRZ ;  /* 0x00000000000e7805 */ /* 0x000fc6000001ff00 */
[----:B------:R-:W-:Y:S02]  /*0300*/  IMAD.MOV R5, RZ, RZ, -R5 ;  /* 0x000000ffff057224 */ /* 0x000fe400078e0a05 */
[----:B------:R-:W1:Y:S08]  /*0310*/  LDC.64 R10, c[0x0][0x390] ;  /* 0x0000e400ff0a7b82 */ /* 0x000e700000000a00 */
[----:B------:R-:W2:Y:S02]  /*0320*/  LDC.64 R12, c[0x0][0x398] ;  /* 0x0000e600ff0c7b82 */ /* 0x000ea40000000a00 */
.L_x_4:
[----:B------:R-:W-:-:S04]  /*0330*/  SHF.R.S32.HI R17, RZ, 0x1f, R4 ;  /* 0x0000001fff117819 */ /* 0x000fc80000011404 */
[----:B------:R-:W-:-:S04]  /*0340*/  LEA.HI R17, R17, R4, RZ, 0x3 ;  /* 0x0000000411117211 */ /* 0x000fc800078f18ff */
[----:B------:R-:W-:-:S05]  /*0350*/  SHF.R.S32.HI R19, RZ, 0x3, R17 ;  /* 0x00000003ff137819 */ /* 0x000fca0000011411 */
[----:B0-----:R-:W-:-:S06]  /*0360*/  IMAD.WIDE R20, R19, 0x4, R8 ;  /* 0x0000000413147825 */ /* 0x001fcc00078e0208 */
[----:B------:R-:W3:Y:S01]  /*0370*/  LDG.E.CONSTANT R20, desc[UR6][R20.64] ;  /* 0x0000000614147981 */ /* 0x000ee2000c1e9900 */
[----:B------:R-:W-:-:S04]  /*0380*/  LOP3.LUT R17, R17, 0xfffffff8, RZ, 0xc0, !PT ;  /* 0xfffffff811117812 */ /* 0x000fc800078ec0ff */
[----:B------:R-:W-:-:S05]  /*0390*/  IADD3 R17, PT, PT, -R17, R4, RZ ;  /* 0x0000000411117210 */ /* 0x000fca0007ffe1ff */
[----:B------:R-:W-:-:S04]  /*03a0*/  IMAD R16, R17, 0x8, R22 ;  /* 0x0000000811107824 */ /* 0x000fc800078e0216 */
[----:B------:R-:W-:Y:S02]  /*03b0*/  IMAD R19, R19, 0x40, R16 ;  /* 0x0000004013137824 */ /* 0x000fe400078e0210 */
[----:B---3--:R-:W-:Y:S02]  /*03c0*/  IMAD R27, R20, 0x8, R17 ;  /* 0x00000008141b7824 */ /* 0x008fe400078e0211 */
[----:B-1----:R-:W-:-:S04]  /*03d0*/  IMAD.WIDE R16, R19, 0x8, R10 ;  /* 0x0000000813107825 */ /* 0x002fc800078e020a */
[----:B--2---:R-:W-:Y:S02]  /*03e0*/  IMAD.WIDE R26, R27, 0x8, R12 ;  /* 0x000000081b1a7825 */ /* 0x004fe400078e020c */
[----:B------:R-:W2:Y:S04]  /*03f0*/  LDG.E.64.CONSTANT R16, desc[UR6][R16.64] ;  /* 0x0000000610107981 */ /* 0x000ea8000c1e9b00 */
[----:B------:R0:W2:Y:S01]  /*0400*/  LDG.E.64.CONSTANT R18, desc[UR6][R26.64] ;  /* 0x000000061a127981 */ /* 0x0000a2000c1e9b00 */
[----:B------:R-:W-:-:S05]  /*0410*/  VIADD R23, R4, 0x4 ;  /* 0x0000000404177836 */ /* 0x000fca0000000000 */
[----:B------:R-:W-:-:S04]  /*0420*/  SHF.R.S32.HI R20, RZ, 0x1f, R23 ;  /* 0x0000001fff147819 */ /* 0x000fc80000011417 */
[----:B------:R-:W-:Y:S01]  /*0430*/  LEA.HI R21, R20, R23, RZ, 0x3 ;  /* 0x0000001714157211 */ /* 0x000fe200078f18ff */
[----:B------:R-:W-:-:S03]  /*0440*/  VIADD R20, R4, 0x8 ;  /* 0x0000000804147836 */ /* 0x000fc60000000000 */
[----:B------:R-:W-:Y:S02]  /*0450*/  SHF.R.S32.HI R25, RZ, 0x3, R21 ;  /* 0x00000003ff197819 */ /* 0x000fe40000011415 */
[----:B------:R-:W-:-:S04]  /*0460*/  SHF.R.S32.HI R29, RZ, 0x1f, R20 ;  /* 0x0000001fff1d7819 */ /* 0x000fc80000011414 */
[----:B------:R-:W-:-:S04]  /*0470*/  LEA.HI R24, R29, R20, RZ, 0x3 ;  /* 0x000000141d187211 */ /* 0x000fc800078f18ff */
[----:B0-----:R-:W-:Y:S01]  /*0480*/  SHF.R.S32.HI R27, RZ, 0x3, R24 ;  /* 0x00000003ff1b7819 */ /* 0x001fe20000011418 */
[----:B--2---:R-:W-:Y:S01]  /*0490*/  DFMA R14, R16, R18, R14 ;  /* 0x00000012100e722b */ /* 0x004fe2000000000e */
[----:B------:R-:W-:-:S04]  /*04a0*/  IMAD.WIDE R18, R25, 0x4, R8 ;  /* 0x0000000419127825 */ /* 0x000fc800078e0208 */
[----:B------:R-:W-:Y:S02]  /*04b0*/  IMAD.WIDE R16, R27, 0x4, R8 ;  /* 0x000000041b107825 */ /* 0x000fe400078e0208 */
[----:B------:R-:W2:Y:S04]  /*04c0*/  LDG.E.CONSTANT R18, desc[UR6][R18.64] ;  /* 0x0000000612127981 */ /* 0x000ea8000c1e9900 */
[----:B------:R0:W3:Y:S01]  /*04d0*/  LDG.E.CONSTANT R29, desc[UR6][R16.64] ;  /* 0x00000006101d7981 */ /* 0x0000e2000c1e9900 */
[----:B------:R-:W-:Y:S02]  /*04e0*/  LOP3.LUT R26, R21, 0xfffffff8, RZ, 0xc0, !PT ;  /* 0xfffffff8151a7812 */ /* 0x000fe400078ec0ff */
[----:B------:R-:W-:Y:S01]  /*04f0*/  LOP3.LUT R21, R24, 0xfffffff8, RZ, 0xc0, !PT ;  /* 0xfffffff818157812 */ /* 0x000fe200078ec0ff */
[----:B------:R-:W-:-:S02]  /*0500*/  VIADD R24, R4, 0xc ;  /* 0x0000000c04187836 */ /* 0x000fc40000000000 */
[----:B------:R-:W-:Y:S01]  /*0510*/  IMAD.IADD R23, R23, 0x1, -R26 ;  /* 0x0000000117177824 */ /* 0x000fe200078e0a1a */
[----:B------:R-:W-:Y:S02]  /*0520*/  IADD3 R20, PT, PT, R20, -R21, RZ ;  /* 0x8000001514147210 */ /* 0x000fe40007ffe0ff */
[----:B------:R-:W-:Y:S01]  /*0530*/  SHF.R.S32.HI R21, RZ, 0x1f, R24 ;  /* 0x0000001fff157819 */ /* 0x000fe20000011418 */
[--C-:B------:R-:W-:Y:S02]  /*0540*/  IMAD R26, R23, 0x8, R22.reuse ;  /* 0x00000008171a7824 */ /* 0x100fe400078e0216 */
[----:B0-----:R-:W-:Y:S01]  /*0550*/  IMAD R16, R20, 0x8, R22 ;  /* 0x0000000814107824 */ /* 0x001fe200078e0216 */
[----:B------:R-:W-:Y:S01]  /*0560*/  LEA.HI R21, R21, R24, RZ, 0x3 ;  /* 0x0000001815157211 */ /* 0x000fe200078f18ff */
[----:B------:R-:W-:-:S03]  /*0570*/  IMAD R19, R25, 0x40, R26 ;  /* 0x0000004019137824 */ /* 0x000fc600078e021a */
[----:B------:R-:W-:-:S05]  /*0580*/  LOP3.LUT R25, R21, 0xfffffff8, RZ, 0xc0, !PT ;  /* 0xfffffff815197812 */ /* 0x000fca00078ec0ff */
[----:B------:R-:W-:Y:S02]  /*0590*/  IMAD.IADD R25, R24, 0x1, -R25 ;  /* 0x0000000118197824 */ /* 0x000fe400078e0a19 */
[----:B--2---:R-:W-:Y:S02]  /*05a0*/  IMAD R18, R18, 0x8, R23 ;  /* 0x0000000812127824 */ /* 0x004fe400078e0217 */
[----:B------:R-:W-:Y:S01]  /*05b0*/  IMAD R23, R27, 0x40, R16 ;  /* 0x000000401b177824 */ /* 0x000fe200078e0210 */
[----:B------:R-:W-:Y:S01]  /*05c0*/  SHF.R.S32.HI R27, RZ, 0x3, R21 ;  /* 0x00000003ff1b7819 */ /* 0x000fe20000011415 */
[----:B------:R-:W-:-:S04]  /*05d0*/  IMAD.WIDE R16, R19, 0x8, R10 ;  /* 0x0000000813107825 */ /* 0x000fc800078e020a */
[----:B------:R-:W-:Y:S02]  /*05e0*/  IMAD.WIDE R18, R18, 0x8, R12 ;  /* 0x0000000812127825 */ /* 0x000fe400078e020c */
[----:B------:R-:W2:Y:S02]  /*05f0*/  LDG.E.64.CONSTANT R16, desc[UR6][R16.64] ;  /* 0x0000000610107981 */ /* 0x000ea4000c1e9b00 */
[----:B---3--:R-:W-:Y:S02]  /*0600*/  IMAD R29, R29, 0x8, R20 ;  /* 0x000000081d1d7824 */ /* 0x008fe400078e0214 */
[----:B------:R-:W-:Y:S01]  /*0610*/  IMAD.WIDE R20, R27, 0x4, R8 ;  /* 0x000000041b147825 */ /* 0x000fe200078e0208 */
[----:B------:R-:W2:Y:S05]  /*0620*/  LDG.E.64.CONSTANT R18, desc[UR6][R18.64] ;  /* 0x0000000612127981 */ /* 0x000eaa000c1e9b00 */
[----:B------:R-:W3:Y:S01]  /*0630*/  LDG.E.CONSTANT R20, desc[UR6][R20.64] ;  /* 0x0000000614147981 */ /* 0x000ee2000c1e9900 */
[----:B------:R-:W-:Y:S01]  /*0640*/  LEA R24, R25, R22, 0x3 ;  /* 0x0000001619187211 */ /* 0x000fe200078e18ff */
[----:B------:R-:W-:-:S04]  /*0650*/  IMAD.WIDE R28, R29, 0x8, R12 ;  /* 0x000000081d1c7825 */ /* 0x000fc800078e020c */
[----:B------:R-:W-:Y:S02]  /*0660*/  IMAD R27, R27, 0x40, R24 ;  /* 0x000000401b1b7824 */ /* 0x000fe400078e0218 */
[----:B------:R-:W4:Y:S02]  /*0670*/  LDG.E.64.CONSTANT R28, desc[UR6][R28.64] ;  /* 0x000000061c1c7981 */ /* 0x000f24000c1e9b00 */
[----:B------:R-:W-:Y:S01]  /*0680*/  IMAD.WIDE R26, R27, 0x8, R10 ;  /* 0x000000081b1a7825 */ /* 0x000fe200078e020a */
[----:B--2---:R-:W-:-:S03]  /*0690*/  DFMA R14, R16, R18, R14 ;  /* 0x00000012100e722b */ /* 0x004fc6000000000e */
[----:B------:R-:W-:-:S04]  /*06a0*/  IMAD.WIDE R16, R23, 0x8, R10 ;  /* 0x0000000817107825 */ /* 0x000fc800078e020a */
[----:B---3--:R-:W-:Y:S02]  /*06b0*/  IMAD R23, R20, 0x8, R25 ;  /* 0x0000000814177824 */ /* 0x008fe400078e0219 */
[----:B------:R-:W4:Y:S02]  /*06c0*/  LDG.E.64.CONSTANT R24, desc[UR6][R16.64] ;  /* 0x0000000610187981 */ /* 0x000f24000c1e9b00 */
[----:B------:R-:W-:Y:S02]  /*06d0*/  IMAD.WIDE R18, R23, 0x8, R12 ;  /* 0x0000000817127825 */ /* 0x000fe400078e020c */
[----:B------:R-:W2:Y:S04]  /*06e0*/  LDG.E.64.CONSTANT R20, desc[UR6][R26.64] ;  /* 0x000000061a147981 */ /* 0x000ea8000c1e9b00 */
[----:B------:R-:W2:Y:S01]  /*06f0*/  LDG.E.64.CONSTANT R18, desc[UR6][R18.64] ;  /* 0x0000000612127981 */ /* 0x000ea2000c1e9b00 */
[----:B------:R-:W-:-:S05]  /*0700*/  VIADD R5, R5, 0x4 ;  /* 0x0000000405057836 */ /* 0x000fca0000000000 */
[----:B------:R-:W-:Y:S01]  /*0710*/  ISETP.NE.AND P1, PT, R5, RZ, PT ;  /* 0x000000ff0500720c */ /* 0x000fe20003f25270 */
[----:B------:R-:W-:Y:S01]  /*0720*/  VIADD R4, R4, 0x10 ;  /* 0x0000001004047836 */ /* 0x000fe20000000000 */
[----:B----4-:R-:W-:-:S08]  /*0730*/  DFMA R14, R24, R28, R14 ;  /* 0x0000001c180e722b */ /* 0x010fd0000000000e */
[----:B--2---:R-:W-:-:S03]  /*0740*/  DFMA R14, R20, R18, R14 ;  /* 0x00000012140e722b */ /* 0x004fc6000000000e */
[----:B------:R-:W-:Y:S08]  /*0750*/  @P1 BRA `(.L_x_4) ;  /* 0xfffffff800f41947 */ /* 0x000ff0000383ffff */
.L_x_3:
[----:B------:R-:W-:Y:S05]  /*0760*/  BSYNC.RECONVERGENT B1 ;  /* 0x0000000000017941 */ /* 0x000fea0003800200 */
.L_x_2:
[----:B------:R-:W-:Y:S05]  /*0770*/  @!P0 BRA `(.L_x_1) ;  /* 0x0000000000ec8947 */ /* 0x000fea0003800000 */
[----:B------:R-:W-:Y:S01]  /*0780*/  ISETP.NE.AND P1, PT, R7, 0x1, PT ;  /* 0x000000010700780c */ /* 0x000fe20003f25270 */
[----:B------:R-:W-:Y:S01]  /*0790*/  BSSY.RECONVERGENT B1, `(.L_x_5) ;  /* 0x0000026000017945 */ /* 0x000fe20003800200 */
[----:B------:R-:W-:-:S11]  /*07a0*/  LOP3.LUT P0, RZ, R6, 0x4, RZ, 0xc0, !PT ;  /* 0x0000000406ff7812 */ /* 0x000fd6000780c0ff */
[----:B------:R-:W-:Y:S05]  /*07b0*/  @!P1 BRA `(.L_x_6) ;  /* 0x00000000008c9947 */ /* 0x000fea0003800000 */
[----:B------:R-:W0:Y:S01]  /*07c0*/  LDC.64 R6, c[0x0][0x380] ;  /* 0x0000e000ff067b82 */ /* 0x000e220000000a00 */
[----:B------:R-:W-:Y:S01]  /*07d0*/  SHF.R.S32.HI R5, RZ, 0x1f, R4 ;  /* 0x0000001fff057819 */ /* 0x000fe20000011404 */
[----:B------:R-:W-:-:S03]  /*07e0*/  VIADD R10, R4, 0x4 ;  /* 0x00000004040a7836 */ /* 0x000fc60000000000 */
[----:B------:R-:W-:Y:S02]  /*07f0*/  LEA.HI R18, R5, R4, RZ, 0x3 ;  /* 0x0000000405127211 */ /* 0x000fe400078f18ff */
[----:B------:R-:W-:Y:S01]  /*0800*/  SHF.R.S32.HI R5, RZ, 0x1f, R10 ;  /* 0x0000001fff057819 */ /* 0x000fe2000001140a */
[----:B------:R-:W1:Y:S01]  /*0810*/  LDC.64 R8, c[0x0][0x390] ;  /* 0x0000e400ff087b82 */ /* 0x000e620000000a00 */
[----:B------:R-:W-:Y:S02]  /*0820*/  SHF.R.S32.HI R11, RZ, 0x3, R18 ;  /* 0x00000003ff0b7819 */ /* 0x000fe40000011412 */
[----:B------:R-:W-:-:S04]  /*0830*/  LEA.HI R20, R5, R10, RZ, 0x3 ;  /* 0x0000000a05147211 */ /* 0x000fc800078f18ff */
[----:B------:R-:W-:Y:S01]  /*0840*/  SHF.R.S32.HI R5, RZ, 0x3, R20 ;  /* 0x00000003ff057819 */ /* 0x000fe20000011414 */
[----:B0-----:R-:W-:-:S04]  /*0850*/  IMAD.WIDE R16, R11, 0x4, R6 ;  /* 0x000000040b107825 */ /* 0x001fc800078e0206 */
[----:B------:R-:W-:Y:S02]  /*0860*/  IMAD.WIDE R12, R5, 0x4, R6 ;  /* 0x00000004050c7825 */ /* 0x000fe400078e0206 */
[----:B------:R-:W2:Y:S01]  /*0870*/  LDG.E.CONSTANT R16, desc[UR6][R16.64] ;  /* 0x0000000610107981 */ /* 0x000ea2000c1e9900 */
[----:B------:R-:W0:Y:S03]  /*0880*/  LDC.64 R6, c[0x0][0x398] ;  /* 0x0000e600ff067b82 */ /* 0x000e260000000a00 */
[----:B------:R-:W3:Y:S01]  /*0890*/  LDG.E.CONSTANT R12, desc[UR6][R12.64] ;  /* 0x000000060c0c7981 */ /* 0x000ee2000c1e9900 */
[----:B------:R-:W-:Y:S02]  /*08a0*/  LOP3.LUT R19, R18, 0xfffffff8, RZ, 0xc0, !PT ;  /* 0xfffffff812137812 */ /* 0x000fe400078ec0ff */
[----:B------:R-:W-:-:S03]  /*08b0*/  LOP3.LUT R21, R20, 0xfffffff8, RZ, 0xc0, !PT ;  /* 0xfffffff814157812 */ /* 0x000fc600078ec0ff */
[----:B------:R-:W-:Y:S02]  /*08c0*/  IMAD.IADD R19, R4, 0x1, -R19 ;  /* 0x0000000104137824 */ /* 0x000fe400078e0a13 */
[----:B------:R-:W-:-:S03]  /*08d0*/  IMAD.IADD R21, R10, 0x1, -R21 ;  /* 0x000000010a157824 */ /* 0x000fc600078e0a15 */
[----:B------:R-:W-:-:S05]  /*08e0*/  LEA R18, R19, R22, 0x3 ;  /* 0x0000001613127211 */ /* 0x000fca00078e18ff */
[----:B------:R-:W-:Y:S02]  /*08f0*/  IMAD R11, R11, 0x40, R18 ;  /* 0x000000400b0b7824 */ /* 0x000fe400078e0212 */
[----:B------:R-:W-:Y:S02]  /*0900*/  IMAD R18, R21, 0x8, R22 ;  /* 0x0000000815127824 */ /* 0x000fe400078e0216 */
[----:B-1----:R-:W-:-:S04]  /*0910*/  IMAD.WIDE R10, R11, 0x8, R8 ;  /* 0x000000080b0a7825 */ /* 0x002fc800078e0208 */
[----:B------:R-:W-:Y:S02]  /*0920*/  IMAD R5, R5, 0x40, R18 ;  /* 0x0000004005057824 */ /* 0x000fe400078e0212 */
[----:B------:R-:W4:Y:S02]  /*0930*/  LDG.E.64.CONSTANT R10, desc[UR6][R10.64] ;  /* 0x000000060a0a7981 */ /* 0x000f24000c1e9b00 */
[----:B------:R-:W-:-:S06]  /*0940*/  IMAD.WIDE R8, R5, 0x8, R8 ;  /* 0x0000000805087825 */ /* 0x000fcc00078e0208 */
[----:B------:R-:W5:Y:S01]  /*0950*/  LDG.E.64.CONSTANT R8, desc[UR6][R8.64] ;  /* 0x0000000608087981 */ /* 0x000f62000c1e9b00 */
[----:B--2---:R-:W-:-:S04]  /*0960*/  IMAD R17, R16, 0x8, R19 ;  /* 0x0000000810117824 */ /* 0x004fc800078e0213 */
[----:B0-----:R-:W-:-:S04]  /*0970*/  IMAD.WIDE R16, R17, 0x8, R6 ;  /* 0x0000000811107825 */ /* 0x001fc800078e0206 */
[----:B---3--:R-:W-:Y:S02]  /*0980*/  IMAD R21, R12, 0x8, R21 ;  /* 0x000000080c157824 */ /* 0x008fe400078e0215 */
[----:B------:R-:W4:Y:S02]  /*0990*/  LDG.E.64.CONSTANT R16, desc[UR6][R16.64] ;  /* 0x0000000610107981 */ /* 0x000f24000c1e9b00 */
[----:B------:R-:W-:-:S06]  /*09a0*/  IMAD.WIDE R6, R21, 0x8, R6 ;  /* 0x0000000815067825 */ /* 0x000fcc00078e0206 */
[----:B------:R-:W5:Y:S01]  /*09b0*/  LDG.E.64.CONSTANT R6, desc[UR6][R6.64] ;  /* 0x0000000606067981 */ /* 0x000f62000c1e9b00 */
[----:B------:R-:W-:Y:S01]  /*09c0*/  IADD3 R4, PT, PT, R4, 0x8, RZ ;  /* 0x0000000804047810 */ /* 0x000fe20007ffe0ff */
[----:B----4-:R-:W-:-:S08]  /*09d0*/  DFMA R14, R10, R16, R14 ;  /* 0x000000100a0e722b */ /* 0x010fd0000000000e */
[----:B-----5:R-:W-:-:S11]  /*09e0*/  DFMA R14, R8, R6, R14 ;  /* 0x00000006080e722b */ /* 0x020fd6000000000e */
.L_x_6:
[----:B------:R-:W-:Y:S05]  /*09f0*/  BSYNC.RECONVERGENT B1 ;  /* 0x0000000000017941 */ /* 0x000fea0003800200 */
.L_x_5:
[----:B------:R-:W-:Y:S05]  /*0a00*/  @P0 BRA `(.L_x_1) ;  /* 0x0000000000480947 */ /* 0x000fea0003800000 */
[----:B------:R-:W0:Y:S01]  /*0a10*/  LDC.64 R10, c[0x0][0x380] ;  /* 0x0000e000ff0a7b82 */ /* 0x000e220000000a00 */
[----:B------:R-:W-:-:S04]  /*0a20*/  SHF.R.S32.HI R5, RZ, 0x1f, R4 ;  /* 0x0000001fff057819 */ /* 0x000fc80000011404 */
[----:B------:R-:W-:-:S03]  /*0a30*/  LEA.HI R5, R5, R4, RZ, 0x3 ;  /* 0x0000000405057211 */ /* 0x000fc600078f18ff */
[----:B------:R-:W1:Y:S01]  /*0a40*/  LDC.64 R8, c[0x0][0x390] ;  /* 0x0000e400ff087b82 */ /* 0x000e620000000a00 */
[----:B------:R-:W-:-:S07]  /*0a50*/  SHF.R.S32.HI R13, RZ, 0x3, R5 ;  /* 0x00000003ff0d7819 */ /* 0x000fce0000011405 */
[----:B------:R-:W2:Y:S01]  /*0a60*/  LDC.64 R6, c[0x0][0x398] ;  /* 0x0000e600ff067b82 */ /* 0x000ea20000000a00 */
[----:B0-----:R-:W-:-:S06]  /*0a70*/  IMAD.WIDE R10, R13, 0x4, R10 ;  /* 0x000000040d0a7825 */ /* 0x001fcc00078e020a */
[----:B------:R-:W3:Y:S01]  /*0a80*/  LDG.E.CONSTANT R10, desc[UR6][R10.64] ;  /* 0x000000060a0a7981 */ /* 0x000ee2000c1e9900 */
[----:B------:R-:W-:-:S05]  /*0a90*/  LOP3.LUT R5, R5, 0xfffffff8, RZ, 0xc0, !PT ;  /* 0xfffffff805057812 */ /* 0x000fca00078ec0ff */
[----:B------:R-:W-:-:S04]  /*0aa0*/  IMAD.IADD R5, R4, 0x1, -R5 ;  /* 0x0000000104057824 */ /* 0x000fc800078e0a05 */
[----:B------:R-:W-:-:S04]  /*0ab0*/  IMAD R22, R5, 0x8, R22 ;  /* 0x0000000805167824 */ /* 0x000fc800078e0216 */
[----:B------:R-:W-:-:S04]  /*0ac0*/  IMAD R13, R13, 0x40, R22 ;  /* 0x000000400d0d7824 */ /* 0x000fc800078e0216 */
[----:B-1----:R-:W-:-:S06]  /*0ad0*/  IMAD.WIDE R8, R13, 0x8, R8 ;  /* 0x000000080d087825 */ /* 0x002fcc00078e0208 */
[----:B------:R-:W4:Y:S01]  /*0ae0*/  LDG.E.64.CONSTANT R8, desc[UR6][R8.64] ;  /* 0x0000000608087981 */ /* 0x000f22000c1e9b00 */
[----:B---3--:R-:W-:-:S04]  /*0af0*/  IMAD R5, R10, 0x8, R5 ;  /* 0x000000080a057824 */ /* 0x008fc800078e0205 */
[----:B--2---:R-:W-:-:S06]  /*0b00*/  IMAD.WIDE R6, R5, 0x8, R6 ;  /* 0x0000000805067825 */ /* 0x004fcc00078e0206 */
[----:B------:R-:W4:Y:S02]  /*0b10*/  LDG.E.64.CONSTANT R6, desc[UR6][R6.64] ;  /* 0x0000000606067981 */ /* 0x000f24000c1e9b00 */
[----:B----4-:R-:W-:-:S11]  /*0b20*/  DFMA R14, R8, R6, R14 ;  /* 0x00000006080e722b */ /* 0x010fd6000000000e */
.L_x_1:
[----:B------:R-:W-:Y:S05]  /*0b30*/  BSYNC.RECONVERGENT B0 ;  /* 0x0000000000007941 */ /* 0x000fea0003800200 */
.L_x_0:
[----:B------:R-:W0:Y:S01]  /*0b40*/  S2UR UR5, SR_CgaCtaId ;  /* 0x00000000000579c3 */ /* 0x000e220000008800 */
[----:B------:R-:W-:Y:S01]  /*0b50*/  UMOV UR4, 0x400 ;  /* 0x0000040000047882 */ /* 0x000fe20000000000 */
[C---:B------:R-:W-:Y:S02]  /*0b60*/  ISETP.GT.U32.AND P0, PT, R0.reuse, 0xf, PT ;  /* 0x0000000f0000780c */ /* 0x040fe40003f04070 */
[----:B------:R-:W-:Y:S02]  /*0b70*/  ISETP.GT.U32.AND P1, PT, R0, 0x17, PT ;  /* 0x000000170000780c */ /* 0x000fe40003f24070 */
[C---:B------:R-:W-:Y:S02]  /*0b80*/  ISETP.GT.OR P0, PT, R3.reuse, 0xf, P0 ;  /* 0x0000000f0300780c */ /* 0x040fe40000704670 */
[----:B------:R-:W-:Y:S01]  /*0b90*/  ISETP.GT.OR P1, PT, R3, 0x7, P1 ;  /* 0x000000070300780c */ /* 0x000fe20000f24670 */
[----:B0-----:R-:W-:-:S06]  /*0ba0*/  ULEA UR4, UR5, UR4, 0x18 ;  /* 0x0000000405047291 */ /* 0x001fcc000f8ec0ff */
[----:B------:R-:W-:-:S05]  /*0bb0*/  LEA R11, R0, UR4, 0x3 ;  /* 0x00000004000b7c11 */ /* 0x000fca000f8e18ff */
[----:B------:R-:W-:Y:S01]  /*0bc0*/  STS.64 [R11], R14 ;  /* 0x0000000e0b007388 */ /* 0x000fe20000000a00 */
[----:B------:R-:W-:Y:S06]  /*0bd0*/  BAR.SYNC.DEFER_BLOCKING 0x0 ;  /* 0x0000000000007b1d */ /* 0x000fec0000010000 */
[----:B------:R-:W-:Y:S04]  /*0be0*/  @!P0 LDS.64 R4, [R11+0x80] ;  /* 0x000080000b048984 */ /* 0x000fe80000000a00 */
[----:B------:R-:W0:Y:S02]  /*0bf0*/  @!P0 LDS.64 R6, [R11] ;  /* 0x000000000b068984 */ /* 0x000e240000000a00 */
[----:B0-----:R-:W-:-:S07]  /*0c00*/  @!P0 DADD R4, R4, R6 ;  /* 0x0000000004048229 */ /* 0x001fce0000000006 */
[----:B------:R-:W-:Y:S01]  /*0c10*/  @!P0 STS.64 [R11], R4 ;  /* 0x000000040b008388 */ /* 0x000fe20000000a00 */
[----:B------:R-:W-:Y:S01]  /*0c20*/  BAR.SYNC.DEFER_BLOCKING 0x0 ;  /* 0x0000000000007b1d */ /* 0x000fe20000010000 */
[----:B------:R-:W-:-:S05]  /*0c30*/  ISETP.GT.AND P0, PT, R3, 0x7, PT ;  /* 0x000000070300780c */ /* 0x000fca0003f04270 */
[----:B------:R-:W-:Y:S04]  /*0c40*/  @!P1 LDS.64 R6, [R11+0x40] ;  /* 0x000040000b069984 */ /* 0x000fe80000000a00 */
[----:B------:R-:W0:Y:S02]  /*0c50*/  @!P1 LDS.64 R8, [R11] ;  /* 0x000000000b089984 */ /* 0x000e240000000a00 */
[----:B0-----:R-:W-:-:S07]  /*0c60*/  @!P1 DADD R6, R6, R8 ;  /* 0x0000000006069229 */ /* 0x001fce0000000008 */
[----:B------:R0:W-:Y:S01]  /*0c70*/  @!P1 STS.64 [R11], R6 ;  /* 0x000000060b009388 */ /* 0x0001e20000000a00 */
[----:B------:R-:W-:Y:S05]  /*0c80*/  @P0 EXIT ;  /* 0x000000000000094d */ /* 0x000fea0003800000 */
[----:B0-----:R-:W0:Y:S01]  /*0c90*/  LDS.64 R6, [R11] ;  /* 0x000000000b067984 */ /* 0x001e220000000a00 */
[----:B------:R-:W1:Y:S01]  /*0ca0*/  LDC.64 R4, c[0x0][0x3a0] ;  /* 0x0000e800ff047b82 */ /* 0x000e620000000a00 */
[----:B------:R-:W-:-:S04]  /*0cb0*/  IMAD R3, R2, 0x8, R3 ;  /* 0x0000000802037824 */ /* 0x000fc800078e0203 */
[----:B-1----:R-:W-:-:S05]  /*0cc0*/  IMAD.WIDE R2, R3, 0x8, R4 ;  /* 0x0000000803027825 */ /* 0x002fca00078e0204 */
[----:B0-----:R-:W-:Y:S01]  /*0cd0*/  STG.E.64 desc[UR6][R2.64], R6 ;  /* 0x0000000602007986 */ /* 0x001fe2000c101b06 */
[----:B------:R-:W-:Y:S05]  /*0ce0*/  EXIT ;  /* 0x000000000000794d */ /* 0x000fea0003800000 */
.L_x_7:
[----:B------:R-:W-:-:S00]  /*0cf0*/  BRA `(.L_x_7) ;  /* 0xfffffffc00fc7947 */ /* 0x000fc0000383ffff */
[----:B------:R-:W-:-:S00]  /*0d00*/  NOP ;  /* 0x0000000000007918 */ /* 0x000fc00000000000 */
[----:B------:R-:W-:-:S00]  /*0d10*/  NOP ;  /* 0x0000000000007918 */ /* 0x000fc00000000000 */
[----:B------:R-:W-:-:S00]  /*0d20*/  NOP ;  /* 0x0000000000007918 */ /* 0x000fc00000000000 */
[----:B------:R-:W-:-:S00]  /*0d30*/  NOP ;  /* 0x0000000000007918 */ /* 0x000fc00000000000 */
[----:B------:R-:W-:-:S00]  /*0d40*/  NOP ;  /* 0x0000000000007918 */ /* 0x000fc00000000000 */
[----:B------:R-:W-:-:S00]  /*0d50*/  NOP ;  /* 0x0000000000007918 */ /* 0x000fc00000000000 */
[----:B------:R-:W-:-:S00]  /*0d60*/  NOP ;  /* 0x0000000000007918 */ /* 0x000fc00000000000 */
[----:B------:R-:W-:-:S00]  /*0d70*/  NOP ;  /* 0x0000000000007918 */ /* 0x000fc00000000000 */
.L_x_8:


//--------------------- .nv.shared._Z42bcsr_spmv_kernel_column_by_column_templatePKiS0_PKdS2_Pd --------------------------
	.section	.nv.shared._Z42bcsr_spmv_kernel_column_by_column_templatePKiS0_PKdS2_Pd,"aw",@nobits
	.sectionflags	@""
	.align	16
	.zero		1024


//--------------------- .nv.shared.reserved.0     --------------------------
	.section	.nv.shared.reserved.0,"aw",@nobits
	.weak		__nv_reservedSMEM_offset_0_alias
	.size		__nv_reservedSMEM_offset_0_alias, 0, 64
	.other		__nv_reservedSMEM_offset_0_alias,@"STO_CUDA_RESERVED_SHARED STV_DEFAULT"
__nv_reservedSMEM_offset_0_alias:
	.zero		0
	.zero		64


//--------------------- .nv.constant0._Z42bcsr_spmv_kernel_column_by_column_templatePKiS0_PKdS2_Pd --------------------------
	.section	.nv.constant0._Z42bcsr_spmv_kernel_column_by_column_templatePKiS0_PKdS2_Pd,"a",@progbits
	.sectionflags	@""
	.align	4
.nv.constant0._Z42bcsr_spmv_kernel_column_by_column_templatePKiS0_PKdS2_Pd:
	.zero		936


//--------------------- SYMBOLS --------------------------

	.type		.nv.reservedSmem.offset0,@object
	.size		.nv.reservedSmem.offset0,0x4
	.type		.nv.reservedSmem.cap,@object
	.size		.nv.reservedSmem.cap,0x4
